	.headerflags	@"EF_CUDA_TEXMODE_UNIFIED EF_CUDA_64BIT_ADDRESS EF_CUDA_SM86 EF_CUDA_VIRTUAL_SM(EF_CUDA_SM86)"
	.elftype	@"ET_EXEC"


//--------------------- .nv.info                  --------------------------
	.section	.nv.info,"",@"SHT_CUDA_INFO"
	.align	4


	//----- nvinfo : EIATTR_REGCOUNT
	.align		4
        /*0000*/ 	.byte	0x04, 0x2f
        /*0002*/ 	.short	(.L_1 - .L_0)
	.align		4
.L_0:
        /*0004*/ 	.word	index@(triton_)
        /*0008*/ 	.word	0x00000018


	//----- nvinfo : EIATTR_MAX_STACK_SIZE
	.align		4
.L_1:
        /*000c*/ 	.byte	0x04, 0x23
        /*000e*/ 	.short	(.L_3 - .L_2)
	.align		4
.L_2:
        /*0010*/ 	.word	index@(triton_)
        /*0014*/ 	.word	0x00000000


	//----- nvinfo : EIATTR_MIN_STACK_SIZE
	.align		4
.L_3:
        /*0018*/ 	.byte	0x04, 0x12
        /*001a*/ 	.short	(.L_5 - .L_4)
	.align		4
.L_4:
        /*001c*/ 	.word	index@(triton_)
        /*0020*/ 	.word	0x00000000


	//----- nvinfo : EIATTR_FRAME_SIZE
	.align		4
.L_5:
        /*0024*/ 	.byte	0x04, 0x11
        /*0026*/ 	.short	(.L_7 - .L_6)
	.align		4
.L_6:
        /*0028*/ 	.word	index@(triton_)
        /*002c*/ 	.word	0x00000000
.L_7:


//--------------------- .nv.info.triton_          --------------------------
	.section	.nv.info.triton_,"",@"SHT_CUDA_INFO"
	.align	4


	//----- nvinfo : EIATTR_CUDA_API_VERSION
	.align		4
        /*0000*/ 	.byte	0x04, 0x37
        /*0002*/ 	.short	(.L_9 - .L_8)
.L_8:
        /*0004*/ 	.word	0x0000007b


	//----- nvinfo : EIATTR_SW2861232_WAR
	.align		4
.L_9:
        /*0008*/ 	.byte	0x01, 0x35
	.zero		2


	//----- nvinfo : EIATTR_PARAM_CBANK
	.align		4
        /*000c*/ 	.byte	0x04, 0x0a
        /*000e*/ 	.short	(.L_11 - .L_10)
	.align		4
.L_10:
        /*0010*/ 	.word	index@(.nv.constant0.triton_)
        /*0014*/ 	.short	0x0160
        /*0016*/ 	.short	0x0014


	//----- nvinfo : EIATTR_CBANK_PARAM_SIZE
	.align		4
.L_11:
        /*0018*/ 	.byte	0x03, 0x19
        /*001a*/ 	.short	0x0014


	//----- nvinfo : EIATTR_KPARAM_INFO
	.align		4
        /*001c*/ 	.byte	0x04, 0x17
        /*001e*/ 	.short	(.L_13 - .L_12)
.L_12:
        /*0020*/ 	.word	0x00000000
        /*0024*/ 	.short	0x0002
        /*0026*/ 	.short	0x0010
        /*0028*/ 	.byte	0x00, 0xf0, 0x11, 0x00


	//----- nvinfo : EIATTR_KPARAM_INFO
	.align		4
.L_13:
        /*002c*/ 	.byte	0x04, 0x17
        /*002e*/ 	.short	(.L_15 - .L_14)
.L_14:
        /*0030*/ 	.word	0x00000000
        /*0034*/ 	.short	0x0001
        /*0036*/ 	.short	0x0008
        /*0038*/ 	.byte	0x00, 0xf0, 0x21, 0x00


	//----- nvinfo : EIATTR_KPARAM_INFO
	.align		4
.L_15:
        /*003c*/ 	.byte	0x04, 0x17
        /*003e*/ 	.short	(.L_17 - .L_16)
.L_16:
        /*0040*/ 	.word	0x00000000
        /*0044*/ 	.short	0x0000
        /*0046*/ 	.short	0x0000
        /*0048*/ 	.byte	0x00, 0xf0, 0x21, 0x00


	//----- nvinfo : EIATTR_MAXREG_COUNT
	.align		4
.L_17:
        /*004c*/ 	.byte	0x03, 0x1b
        /*004e*/ 	.short	0x00ff


	//----- nvinfo : EIATTR_EXIT_INSTR_OFFSETS
	.align		4
        /*0050*/ 	.byte	0x04, 0x1c
        /*0052*/ 	.short	(.L_19 - .L_18)


	//   ....[0]....
.L_18:
        /*0054*/ 	.word	0x000003c0


	//   ....[1]....
        /*0058*/ 	.word	0x00000460


	//----- nvinfo : EIATTR_MAX_THREADS
	.align		4
.L_19:
        /*005c*/ 	.byte	0x04, 0x05
        /*005e*/ 	.short	(.L_21 - .L_20)
.L_20:
        /*0060*/ 	.word	0x00000080
        /*0064*/ 	.word	0x00000001
        /*0068*/ 	.word	0x00000001
.L_21:


//--------------------- .nv.rel.action            --------------------------
	.section	.nv.rel.action,"",@"SHT_CUDA_RELOCINFO"
	.align	8
	.sectionentsize	8
        /*0000*/ 	.byte	0x73, 0x00, 0x00, 0x00, 0x00, 0x00, 0x00, 0x00, 0x00, 0x00, 0x00, 0x11, 0x25, 0x00, 0x05, 0x36


//--------------------- .nv.constant0.triton_     --------------------------
	.section	.nv.constant0.triton_,"a",@progbits
	.align	4
.nv.constant0.triton_:
	.zero		372


//--------------------- .text.triton_             --------------------------
	.section	.text.triton_,"ax",@progbits
	.sectionflags	@"SHF_BARRIERS=1"
	.sectioninfo	@"SHI_REGISTERS=24"
	.align	128
        .global         triton_
        .type           triton_,@function
        .size           triton_,(.L_x_1 - triton_)
        .other          triton_,@"STO_CUDA_ENTRY STV_DEFAULT"
triton_:
.text.triton_:
[----:B------:R-:W-:-:S02]  /*0000*/  IMAD.MOV.U32 R1, RZ, RZ, c[0x0][0x28] ;  /* 0x00000a00ff017624 */ /* 0x000fc400078e00ff */
[----:B------:R-:W0:Y:S01]  /*0010*/  S2R R2, SR_CTAID.X ;  /* 0x0000000000027919 */ /* 0x000e220000002500 */
[----:B------:R-:W-:Y:S01]  /*0020*/  CS2R R12, SRZ ;  /* 0x00000000000c7805 */ /* 0x000fe2000001ff00 */
[----:B------:R-:W-:Y:S01]  /*0030*/  CS2R R14, SRZ ;  /* 0x00000000000e7805 */ /* 0x000fe2000001ff00 */
[----:B------:R-:W-:Y:S01]  /*0040*/  ULDC.64 UR4, c[0x0][0x118] ;  /* 0x0000460000047ab9 */ /* 0x000fe20000000a00 */
[----:B------:R-:W1:Y:S01]  /*0050*/  S2R R5, SR_TID.X ;  /* 0x0000000000057919 */ /* 0x000e620000002100 */
[----:B0-----:R-:W-:Y:S02]  /*0060*/  IMAD.SHL.U32 R2, R2, 0x200, RZ ;  /* 0x0000020002027824 */ /* 0x001fe400078e00ff */
[----:B-1----:R-:W-:-:S05]  /*0070*/  IMAD.SHL.U32 R3, R5, 0x4, RZ ;  /* 0x0000000405037824 */ /* 0x002fca00078e00ff */
[----:B------:R-:W-:-:S04]  /*0080*/  LOP3.LUT R3, R2, 0x1fc, R3, 0xf8, !PT ;  /* 0x000001fc02037812 */ /* 0x000fc800078ef803 */
[C---:B------:R-:W-:Y:S02]  /*0090*/  LOP3.LUT R0, R3.reuse, 0x1, RZ, 0xfc, !PT ;  /* 0x0000000103007812 */ /* 0x040fe400078efcff */
[C---:B------:R-:W-:Y:S02]  /*00a0*/  LOP3.LUT R4, R3.reuse, 0x2, RZ, 0xfc, !PT ;  /* 0x0000000203047812 */ /* 0x040fe400078efcff */
[C---:B------:R-:W-:Y:S02]  /*00b0*/  LOP3.LUT R6, R3.reuse, 0x3, RZ, 0xfc, !PT ;  /* 0x0000000303067812 */ /* 0x040fe400078efcff */
[----:B------:R-:W-:Y:S01]  /*00c0*/  ISETP.GE.AND P1, PT, R0, c[0x0][0x170], PT ;  /* 0x00005c0000007a0c */ /* 0x000fe20003f26270 */
[----:B------:R-:W-:Y:S01]  /*00d0*/  IMAD.MOV.U32 R0, RZ, RZ, 0x4 ;  /* 0x00000004ff007424 */ /* 0x000fe200078e00ff */
[C---:B------:R-:W-:Y:S02]  /*00e0*/  ISETP.GE.AND P0, PT, R3.reuse, c[0x0][0x170], PT ;  /* 0x00005c0003007a0c */ /* 0x040fe40003f06270 */
[----:B------:R-:W-:Y:S01]  /*00f0*/  ISETP.GE.AND P2, PT, R4, c[0x0][0x170], PT ;  /* 0x00005c0004007a0c */ /* 0x000fe20003f46270 */
[----:B------:R-:W-:Y:S01]  /*0100*/  IMAD.WIDE R8, R3, R0, c[0x0][0x160] ;  /* 0x0000580003087625 */ /* 0x000fe200078e0200 */
[----:B------:R-:W-:-:S07]  /*0110*/  ISETP.GE.AND P3, PT, R6, c[0x0][0x170], PT ;  /* 0x00005c0006007a0c */ /* 0x000fce0003f66270 */
[----:B------:R0:W2:Y:S04]  /*0120*/  @!P1 LDG.E R13, [R8.64+0x4] ;  /* 0x00000404080d9981 */ /* 0x0000a8000c1e1900 */
[----:B------:R0:W2:Y:S04]  /*0130*/  @!P0 LDG.E R12, [R8.64] ;  /* 0x00000004080c8981 */ /* 0x0000a8000c1e1900 */
[----:B------:R0:W2:Y:S04]  /*0140*/  @!P2 LDG.E R14, [R8.64+0x8] ;  /* 0x00000804080ea981 */ /* 0x0000a8000c1e1900 */
[----:B------:R0:W2:Y:S01]  /*0150*/  @!P3 LDG.E R15, [R8.64+0xc] ;  /* 0x00000c04080fb981 */ /* 0x0000a2000c1e1900 */
[----:B------:R-:W-:-:S02]  /*0160*/  LOP3.LUT R4, R5, 0x7f, RZ, 0xc0, !PT ;  /* 0x0000007f05047812 */ /* 0x000fc400078ec0ff */
[----:B------:R-:W-:Y:S01]  /*0170*/  LOP3.LUT R3, R2, 0x7f, R5, 0xf8, !PT ;  /* 0x0000007f02037812 */ /* 0x000fe200078ef805 */
[----:B------:R-:W-:Y:S02]  /*0180*/  IMAD.MOV.U32 R2, RZ, RZ, RZ ;  /* 0x000000ffff027224 */ /* 0x000fe400078e00ff */
[----:B------:R-:W-:Y:S01]  /*0190*/  IMAD.MOV.U32 R10, RZ, RZ, RZ ;  /* 0x000000ffff0a7224 */ /* 0x000fe200078e00ff */
[C---:B------:R-:W-:Y:S01]  /*01a0*/  LOP3.LUT R11, R3.reuse, 0x80, RZ, 0xfc, !PT ;  /* 0x00000080030b7812 */ /* 0x040fe200078efcff */
[C---:B------:R-:W-:Y:S01]  /*01b0*/  IMAD.HI R2, R3.reuse, -0x2df2df2d, R2 ;  /* 0xd20d20d303027827 */ /* 0x040fe200078e0202 */
[----:B------:R-:W-:-:S03]  /*01c0*/  LOP3.LUT R7, R3, 0x100, RZ, 0xfc, !PT ;  /* 0x0000010003077812 */ /* 0x000fc600078efcff */
[----:B------:R-:W-:Y:S02]  /*01d0*/  IMAD.MOV.U32 R6, RZ, RZ, RZ ;  /* 0x000000ffff067224 */ /* 0x000fe400078e00ff */
[----:B0-----:R-:W-:Y:S01]  /*01e0*/  IMAD.HI R8, R11, -0x2df2df2d, R10 ;  /* 0xd20d20d30b087827 */ /* 0x001fe200078e020a */
[----:B------:R-:W-:-:S03]  /*01f0*/  SHF.R.U32.HI R5, RZ, 0x1f, R2 ;  /* 0x0000001fff057819 */ /* 0x000fc60000011602 */
[----:B------:R-:W-:Y:S01]  /*0200*/  IMAD.HI R6, R7, -0x2df2df2d, R6 ;  /* 0xd20d20d307067827 */ /* 0x000fe200078e0206 */
[----:B------:R-:W-:Y:S02]  /*0210*/  SHF.R.U32.HI R9, RZ, 0x1f, R8 ;  /* 0x0000001fff097819 */ /* 0x000fe40000011608 */
[----:B------:R-:W-:Y:S02]  /*0220*/  LEA.HI.SX32 R5, R2, R5, 0x19 ;  /* 0x0000000502057211 */ /* 0x000fe400078fcaff */
[----:B------:R-:W-:Y:S02]  /*0230*/  LEA.HI.SX32 R9, R8, R9, 0x19 ;  /* 0x0000000908097211 */ /* 0x000fe400078fcaff */
[----:B------:R-:W-:Y:S01]  /*0240*/  ISETP.GE.AND P0, PT, R3, c[0x0][0x170], PT ;  /* 0x00005c0003007a0c */ /* 0x000fe20003f06270 */
[----:B------:R-:W-:Y:S01]  /*0250*/  IMAD R2, R5, -0x9c, R3 ;  /* 0xffffff6405027824 */ /* 0x000fe200078e0203 */
[----:B------:R-:W-:Y:S01]  /*0260*/  LOP3.LUT R3, R3, 0x180, RZ, 0xfc, !PT ;  /* 0x0000018003037812 */ /* 0x000fe200078efcff */
[----:B------:R-:W-:Y:S01]  /*0270*/  IMAD R10, R9, -0x9c, R11 ;  /* 0xffffff64090a7824 */ /* 0x000fe200078e020b */
[----:B------:R-:W-:-:S02]  /*0280*/  ISETP.GE.AND P1, PT, R11, c[0x0][0x170], PT ;  /* 0x00005c000b007a0c */ /* 0x000fc40003f26270 */
[----:B------:R-:W-:Y:S02]  /*0290*/  ISETP.GE.AND P2, PT, R7, c[0x0][0x170], PT ;  /* 0x00005c0007007a0c */ /* 0x000fe40003f46270 */
[----:B------:R-:W-:Y:S01]  /*02a0*/  ISETP.GE.AND P3, PT, R3, c[0x0][0x170], PT ;  /* 0x00005c0003007a0c */ /* 0x000fe20003f66270 */
[----:B------:R-:W-:-:S04]  /*02b0*/  IMAD R9, R9, 0x750, R10 ;  /* 0x0000075009097824 */ /* 0x000fc800078e020a */
[----:B------:R-:W-:Y:S01]  /*02c0*/  IMAD.WIDE R8, R9, R0, c[0x0][0x168] ;  /* 0x00005a0009087625 */ /* 0x000fe200078e0200 */
[----:B--2---:R-:W-:Y:S04]  /*02d0*/  STS.128 [R4.X16], R12 ;  /* 0x0000000c04007388 */ /* 0x004fe8000000cc00 */
[----:B------:R-:W-:Y:S06]  /*02e0*/  BAR.SYNC 0x0 ;  /* 0x0000000000007b1d */ /* 0x000fec0000000000 */
[----:B------:R-:W0:Y:S04]  /*02f0*/  LDS R17, [R4.X4] ;  /* 0x0000000004117984 */ /* 0x000e280000004800 */
[----:B------:R-:W1:Y:S04]  /*0300*/  LDS R19, [R4.X4+0x200] ;  /* 0x0002000004137984 */ /* 0x000e680000004800 */
[----:B------:R-:W2:Y:S01]  /*0310*/  LDS R21, [R4.X4+0x400] ;  /* 0x0004000004157984 */ /* 0x000ea20000004800 */
[----:B------:R-:W-:-:S04]  /*0320*/  SHF.R.U32.HI R13, RZ, 0x1f, R6 ;  /* 0x0000001fff0d7819 */ /* 0x000fc80000011606 */
[----:B------:R-:W-:-:S05]  /*0330*/  LEA.HI.SX32 R13, R6, R13, 0x19 ;  /* 0x0000000d060d7211 */ /* 0x000fca00078fcaff */
[----:B------:R-:W-:Y:S02]  /*0340*/  IMAD R6, R13, -0x9c, R7 ;  /* 0xffffff640d067824 */ /* 0x000fe400078e0207 */
[----:B------:R-:W-:Y:S02]  /*0350*/  IMAD R7, R5, 0x750, R2 ;  /* 0x0000075005077824 */ /* 0x000fe400078e0202 */
[----:B------:R-:W-:Y:S02]  /*0360*/  IMAD R11, R13, 0x750, R6 ;  /* 0x000007500d0b7824 */ /* 0x000fe400078e0206 */
[----:B------:R-:W-:-:S04]  /*0370*/  IMAD.WIDE R6, R7, R0, c[0x0][0x168] ;  /* 0x00005a0007067625 */ /* 0x000fc800078e0200 */
[----:B------:R-:W-:Y:S01]  /*0380*/  IMAD.WIDE R10, R11, R0, c[0x0][0x168] ;  /* 0x00005a000b0a7625 */ /* 0x000fe200078e0200 */
[----:B0-----:R0:W-:Y:S04]  /*0390*/  @!P0 STG.E [R6.64], R17 ;  /* 0x0000001106008986 */ /* 0x0011e8000c101904 */
[----:B-1----:R0:W-:Y:S04]  /*03a0*/  @!P1 STG.E [R8.64], R19 ;  /* 0x0000001308009986 */ /* 0x0021e8000c101904 */
[----:B--2---:R0:W-:Y:S01]  /*03b0*/  @!P2 STG.E [R10.64], R21 ;  /* 0x000000150a00a986 */ /* 0x0041e2000c101904 */
[----:B------:R-:W-:Y:S05]  /*03c0*/  @P3 EXIT ;  /* 0x000000000000394d */ /* 0x000fea0003800000 */
[----:B0-----:R-:W0:Y:S01]  /*03d0*/  LDS R7, [R4.X4+0x600] ;  /* 0x0006000004077984 */ /* 0x001e220000004800 */
[----:B------:R-:W-:-:S04]  /*03e0*/  IMAD.MOV.U32 R2, RZ, RZ, RZ ;  /* 0x000000ffff027224 */ /* 0x000fc800078e00ff */
[----:B------:R-:W-:-:S05]  /*03f0*/  IMAD.HI R2, R3, -0x2df2df2d, R2 ;  /* 0xd20d20d303027827 */ /* 0x000fca00078e0202 */
[----:B------:R-:W-:-:S04]  /*0400*/  SHF.R.U32.HI R5, RZ, 0x1f, R2 ;  /* 0x0000001fff057819 */ /* 0x000fc80000011602 */
[----:B------:R-:W-:-:S05]  /*0410*/  LEA.HI.SX32 R5, R2, R5, 0x19 ;  /* 0x0000000502057211 */ /* 0x000fca00078fcaff */
[----:B------:R-:W-:-:S04]  /*0420*/  IMAD R2, R5, -0x9c, R3 ;  /* 0xffffff6405027824 */ /* 0x000fc800078e0203 */
[----:B------:R-:W-:-:S04]  /*0430*/  IMAD R3, R5, 0x750, R2 ;  /* 0x0000075005037824 */ /* 0x000fc800078e0202 */
[----:B------:R-:W-:-:S05]  /*0440*/  IMAD.WIDE R2, R3, R0, c[0x0][0x168] ;  /* 0x00005a0003027625 */ /* 0x000fca00078e0200 */
[----:B0-----:R-:W-:Y:S01]  /*0450*/  STG.E [R2.64], R7 ;  /* 0x0000000702007986 */ /* 0x001fe2000c101904 */
[----:B------:R-:W-:Y:S05]  /*0460*/  EXIT ;  /* 0x000000000000794d */ /* 0x000fea0003800000 */
.L_x_0:
[----:B------:R-:W-:-:S00]  /*0470*/  BRA `(.L_x_0) ;  /* 0xfffffff000007947 */ /* 0x000fc0000383ffff */
[----:B------:R-:W-:-:S00]  /*0480*/  NOP ;  /* 0x0000000000007918 */ /* 0x000fc00000000000 */
[----:B------:R-:W-:-:S00]  /*0490*/  NOP ;  /* 0x0000000000007918 */ /* 0x000fc00000000000 */
[----:B------:R-:W-:-:S00]  /*04a0*/  NOP ;  /* 0x0000000000007918 */ /* 0x000fc00000000000 */
[----:B------:R-:W-:-:S00]  /*04b0*/  NOP ;  /* 0x0000000000007918 */ /* 0x000fc00000000000 */
[----:B------:R-:W-:-:S00]  /*04c0*/  NOP ;  /* 0x0000000000007918 */ /* 0x000fc00000000000 */
[----:B------:R-:W-:-:S00]  /*04d0*/  NOP ;  /* 0x0000000000007918 */ /* 0x000fc00000000000 */
[----:B------:R-:W-:-:S00]  /*04e0*/  NOP ;  /* 0x0000000000007918 */ /* 0x000fc00000000000 */
[----:B------:R-:W-:-:S00]  /*04f0*/  NOP ;  /* 0x0000000000007918 */ /* 0x000fc00000000000 */
.L_x_1:


//--------------------- .nv.shared.triton_        --------------------------
	.section	.nv.shared.triton_,"aw",@nobits
	.align	16
